//
// Generated by NVIDIA NVVM Compiler
//
// Compiler Build ID: CL-36424714
// Cuda compilation tools, release 13.0, V13.0.88
// Based on NVVM 20.0.0
//

.version 9.0
.target sm_100
.address_size 64

	// .globl	_Z11vecAddFloatPKfS0_Pfi

.visible .entry _Z11vecAddFloatPKfS0_Pfi(
	.param .u64 .ptr .align 1 _Z11vecAddFloatPKfS0_Pfi_param_0,
	.param .u64 .ptr .align 1 _Z11vecAddFloatPKfS0_Pfi_param_1,
	.param .u64 .ptr .align 1 _Z11vecAddFloatPKfS0_Pfi_param_2,
	.param .u32 _Z11vecAddFloatPKfS0_Pfi_param_3
)
{
	.reg .pred 	%p<2>;
	.reg .b32 	%r<6>;
	.reg .b32 	%f<4>;
	.reg .b64 	%rd<11>;

	ld.param.u64 	%rd1, [_Z11vecAddFloatPKfS0_Pfi_param_0];
	ld.param.u64 	%rd2, [_Z11vecAddFloatPKfS0_Pfi_param_1];
	ld.param.u64 	%rd3, [_Z11vecAddFloatPKfS0_Pfi_param_2];
	ld.param.u32 	%r2, [_Z11vecAddFloatPKfS0_Pfi_param_3];
	mov.u32 	%r3, %ctaid.x;
	mov.u32 	%r4, %ntid.x;
	mov.u32 	%r5, %tid.x;
	mad.lo.s32 	%r1, %r3, %r4, %r5;
	setp.ge.s32 	%p1, %r1, %r2;
	@%p1 bra 	$L__BB0_2;
	cvta.to.global.u64 	%rd4, %rd1;
	cvta.to.global.u64 	%rd5, %rd2;
	cvta.to.global.u64 	%rd6, %rd3;
	mul.wide.s32 	%rd7, %r1, 4;
	add.s64 	%rd8, %rd4, %rd7;
	ld.global.f32 	%f1, [%rd8];
	add.s64 	%rd9, %rd5, %rd7;
	ld.global.f32 	%f2, [%rd9];
	add.f32 	%f3, %f1, %f2;
	add.s64 	%rd10, %rd6, %rd7;
	st.global.f32 	[%rd10], %f3;
$L__BB0_2:
	ret;

}
	// .globl	_Z12vecAddDoublePKdS0_Pdi
.visible .entry _Z12vecAddDoublePKdS0_Pdi(
	.param .u64 .ptr .align 1 _Z12vecAddDoublePKdS0_Pdi_param_0,
	.param .u64 .ptr .align 1 _Z12vecAddDoublePKdS0_Pdi_param_1,
	.param .u64 .ptr .align 1 _Z12vecAddDoublePKdS0_Pdi_param_2,
	.param .u32 _Z12vecAddDoublePKdS0_Pdi_param_3
)
{
	.reg .pred 	%p<2>;
	.reg .b32 	%r<6>;
	.reg .b64 	%rd<11>;
	.reg .b64 	%fd<4>;

	ld.param.u64 	%rd1, [_Z12vecAddDoublePKdS0_Pdi_param_0];
	ld.param.u64 	%rd2, [_Z12vecAddDoublePKdS0_Pdi_param_1];
	ld.param.u64 	%rd3, [_Z12vecAddDoublePKdS0_Pdi_param_2];
	ld.param.u32 	%r2, [_Z12vecAddDoublePKdS0_Pdi_param_3];
	mov.u32 	%r3, %ctaid.x;
	mov.u32 	%r4, %ntid.x;
	mov.u32 	%r5, %tid.x;
	mad.lo.s32 	%r1, %r3, %r4, %r5;
	setp.ge.s32 	%p1, %r1, %r2;
	@%p1 bra 	$L__BB1_2;
	cvta.to.global.u64 	%rd4, %rd1;
	cvta.to.global.u64 	%rd5, %rd2;
	cvta.to.global.u64 	%rd6, %rd3;
	mul.wide.s32 	%rd7, %r1, 8;
	add.s64 	%rd8, %rd4, %rd7;
	ld.global.f64 	%fd1, [%rd8];
	add.s64 	%rd9, %rd5, %rd7;
	ld.global.f64 	%fd2, [%rd9];
	add.f64 	%fd3, %fd1, %fd2;
	add.s64 	%rd10, %rd6, %rd7;
	st.global.f64 	[%rd10], %fd3;
$L__BB1_2:
	ret;

}


// ===== COMPILED SASS (sm_100) =====

	.target	sm_100

	.elftype	@"ET_EXEC"


//--------------------- .note.nv.tkinfo           --------------------------
	.section	.note.nv.tkinfo,"",@"SHT_NOTE"
	.sectionflags	@"SHF_NOTE_NV_TKINFO"
	.tkinfo
        /*0018*/ 	.word	0x00000002
        /*0030*/ 	.string	""
        /*0030*/ 	.string	"ptxas"
        /*0030*/ 	.string	"Cuda compilation tools, release 13.0, V13.0.88"
        /*0030*/ 	.string	"Build cuda_13.0.r13.0/compiler.36424714_0"
        /*0030*/ 	.string	"-arch sm_100 -m 64 "



//--------------------- .note.nv.cuinfo           --------------------------
	.section	.note.nv.cuinfo,"",@"SHT_NOTE"
	.sectionflags	@"SHF_NOTE_NV_CUINFO"
        /*0018*/ 	.short	0x0002
        /*001a*/ 	.short	0x0064
        /*001c*/ 	.short	0x0082
	.zero		2


//--------------------- .nv.info                  --------------------------
	.section	.nv.info,"",@"SHT_CUDA_INFO"
	.align	4


	//----- nvinfo : EIATTR_REGCOUNT
	.align		4
        /*0000*/ 	.byte	0x04, 0x2f
        /*0002*/ 	.short	(.L_1 - .L_0)
	.align		4
.L_0:
        /*0004*/ 	.word	index@(_Z11vecAddFloatPKfS0_Pfi)
        /*0008*/ 	.word	0x0000000c


	//----- nvinfo : EIATTR_FRAME_SIZE
	.align		4
.L_1:
        /*000c*/ 	.byte	0x04, 0x11
        /*000e*/ 	.short	(.L_3 - .L_2)
	.align		4
.L_2:
        /*0010*/ 	.word	index@(_Z11vecAddFloatPKfS0_Pfi)
        /*0014*/ 	.word	0x00000000


	//----- nvinfo : EIATTR_REGCOUNT
	.align		4
.L_3:
        /*0018*/ 	.byte	0x04, 0x2f
        /*001a*/ 	.short	(.L_5 - .L_4)
	.align		4
.L_4:
        /*001c*/ 	.word	index@(_Z12vecAddDoublePKdS0_Pdi)
        /*0020*/ 	.word	0x0000000e


	//----- nvinfo : EIATTR_FRAME_SIZE
	.align		4
.L_5:
        /*0024*/ 	.byte	0x04, 0x11
        /*0026*/ 	.short	(.L_7 - .L_6)
	.align		4
.L_6:
        /*0028*/ 	.word	index@(_Z12vecAddDoublePKdS0_Pdi)
        /*002c*/ 	.word	0x00000000


	//----- nvinfo : EIATTR_MIN_STACK_SIZE
	.align		4
.L_7:
        /*0030*/ 	.byte	0x04, 0x12
        /*0032*/ 	.short	(.L_9 - .L_8)
	.align		4
.L_8:
        /*0034*/ 	.word	index@(_Z12vecAddDoublePKdS0_Pdi)
        /*0038*/ 	.word	0x00000000


	//----- nvinfo : EIATTR_MIN_STACK_SIZE
	.align		4
.L_9:
        /*003c*/ 	.byte	0x04, 0x12
        /*003e*/ 	.short	(.L_11 - .L_10)
	.align		4
.L_10:
        /*0040*/ 	.word	index@(_Z11vecAddFloatPKfS0_Pfi)
        /*0044*/ 	.word	0x00000000
.L_11:


//--------------------- .nv.compat                --------------------------
	.section	.nv.compat,"",@"SHT_CUDA_COMPAT_INFO"
	.align	4
        /*0000*/ 	.byte	0x02, 0x09, 0x00, 0x00, 0x02, 0x02, 0x01, 0x00, 0x02, 0x05, 0x05, 0x00, 0x03, 0x07, 0x01, 0x01
        /*0010*/ 	.byte	0x02, 0x03, 0x00, 0x00, 0x02, 0x06, 0x01, 0x00, 0x04, 0x0b, 0x08, 0x00, 0x01, 0x00, 0x00, 0x00
        /*0020*/ 	.byte	0x00, 0x00, 0x00, 0x00


//--------------------- .nv.info._Z12vecAddDoublePKdS0_Pdi --------------------------
	.section	.nv.info._Z12vecAddDoublePKdS0_Pdi,"",@"SHT_CUDA_INFO"
	.sectionflags	@""
	.align	4


	//----- nvinfo : EIATTR_CUDA_API_VERSION
	.align		4
        /*0000*/ 	.byte	0x04, 0x37
        /*0002*/ 	.short	(.L_13 - .L_12)
.L_12:
        /*0004*/ 	.word	0x00000082


	//----- nvinfo : EIATTR_KPARAM_INFO
	.align		4
.L_13:
        /*0008*/ 	.byte	0x04, 0x17
        /*000a*/ 	.short	(.L_15 - .L_14)
.L_14:
        /*000c*/ 	.word	0x00000000
        /*0010*/ 	.short	0x0003
        /*0012*/ 	.short	0x0018
        /*0014*/ 	.byte	0x00, 0xf0, 0x11, 0x00


	//----- nvinfo : EIATTR_KPARAM_INFO
	.align		4
.L_15:
        /*0018*/ 	.byte	0x04, 0x17
        /*001a*/ 	.short	(.L_17 - .L_16)
.L_16:
        /*001c*/ 	.word	0x00000000
        /*0020*/ 	.short	0x0002
        /*0022*/ 	.short	0x0010
        /*0024*/ 	.byte	0x00, 0xf5, 0x21, 0x00


	//----- nvinfo : EIATTR_KPARAM_INFO
	.align		4
.L_17:
        /*0028*/ 	.byte	0x04, 0x17
        /*002a*/ 	.short	(.L_19 - .L_18)
.L_18:
        /*002c*/ 	.word	0x00000000
        /*0030*/ 	.short	0x0001
        /*0032*/ 	.short	0x0008
        /*0034*/ 	.byte	0x00, 0xf5, 0x21, 0x00


	//----- nvinfo : EIATTR_KPARAM_INFO
	.align		4
.L_19:
        /*0038*/ 	.byte	0x04, 0x17
        /*003a*/ 	.short	(.L_21 - .L_20)
.L_20:
        /*003c*/ 	.word	0x00000000
        /*0040*/ 	.short	0x0000
        /*0042*/ 	.short	0x0000
        /*0044*/ 	.byte	0x00, 0xf5, 0x21, 0x00


	//----- nvinfo : EIATTR_SPARSE_MMA_MASK
	.align		4
.L_21:
        /*0048*/ 	.byte	0x03, 0x50
        /*004a*/ 	.short	0x0000


	//----- nvinfo : EIATTR_MAXREG_COUNT
	.align		4
        /*004c*/ 	.byte	0x03, 0x1b
        /*004e*/ 	.short	0x00ff


	//----- nvinfo : EIATTR_MERCURY_ISA_VERSION
	.align		4
        /*0050*/ 	.byte	0x03, 0x5f
        /*0052*/ 	.short	0x0101


	//----- nvinfo : EIATTR_VRC_CTA_INIT_COUNT
	.align		4
        /*0054*/ 	.byte	0x02, 0x4a
	.zero		1
	.zero		1


	//----- nvinfo : EIATTR_EXIT_INSTR_OFFSETS
	.align		4
        /*0058*/ 	.byte	0x04, 0x1c
        /*005a*/ 	.short	(.L_23 - .L_22)


	//   ....[0]....
.L_22:
        /*005c*/ 	.word	0x00000070


	//   ....[1]....
        /*0060*/ 	.word	0x00000130


	//----- nvinfo : EIATTR_CBANK_PARAM_SIZE
	.align		4
.L_23:
        /*0064*/ 	.byte	0x03, 0x19
        /*0066*/ 	.short	0x001c


	//----- nvinfo : EIATTR_PARAM_CBANK
	.align		4
        /*0068*/ 	.byte	0x04, 0x0a
        /*006a*/ 	.short	(.L_25 - .L_24)
	.align		4
.L_24:
        /*006c*/ 	.word	index@(.nv.constant0._Z12vecAddDoublePKdS0_Pdi)
        /*0070*/ 	.short	0x0380
        /*0072*/ 	.short	0x001c


	//----- nvinfo : EIATTR_SW_WAR
	.align		4
.L_25:
        /*0074*/ 	.byte	0x04, 0x36
        /*0076*/ 	.short	(.L_27 - .L_26)
.L_26:
        /*0078*/ 	.word	0x00000008
.L_27:


//--------------------- .nv.info._Z11vecAddFloatPKfS0_Pfi --------------------------
	.section	.nv.info._Z11vecAddFloatPKfS0_Pfi,"",@"SHT_CUDA_INFO"
	.sectionflags	@""
	.align	4


	//----- nvinfo : EIATTR_CUDA_API_VERSION
	.align		4
        /*0000*/ 	.byte	0x04, 0x37
        /*0002*/ 	.short	(.L_29 - .L_28)
.L_28:
        /*0004*/ 	.word	0x00000082


	//----- nvinfo : EIATTR_KPARAM_INFO
	.align		4
.L_29:
        /*0008*/ 	.byte	0x04, 0x17
        /*000a*/ 	.short	(.L_31 - .L_30)
.L_30:
        /*000c*/ 	.word	0x00000000
        /*0010*/ 	.short	0x0003
        /*0012*/ 	.short	0x0018
        /*0014*/ 	.byte	0x00, 0xf0, 0x11, 0x00


	//----- nvinfo : EIATTR_KPARAM_INFO
	.align		4
.L_31:
        /*0018*/ 	.byte	0x04, 0x17
        /*001a*/ 	.short	(.L_33 - .L_32)
.L_32:
        /*001c*/ 	.word	0x00000000
        /*0020*/ 	.short	0x0002
        /*0022*/ 	.short	0x0010
        /*0024*/ 	.byte	0x00, 0xf5, 0x21, 0x00


	//----- nvinfo : EIATTR_KPARAM_INFO
	.align		4
.L_33:
        /*0028*/ 	.byte	0x04, 0x17
        /*002a*/ 	.short	(.L_35 - .L_34)
.L_34:
        /*002c*/ 	.word	0x00000000
        /*0030*/ 	.short	0x0001
        /*0032*/ 	.short	0x0008
        /*0034*/ 	.byte	0x00, 0xf5, 0x21, 0x00


	//----- nvinfo : EIATTR_KPARAM_INFO
	.align		4
.L_35:
        /*0038*/ 	.byte	0x04, 0x17
        /*003a*/ 	.short	(.L_37 - .L_36)
.L_36:
        /*003c*/ 	.word	0x00000000
        /*0040*/ 	.short	0x0000
        /*0042*/ 	.short	0x0000
        /*0044*/ 	.byte	0x00, 0xf5, 0x21, 0x00


	//----- nvinfo : EIATTR_SPARSE_MMA_MASK
	.align		4
.L_37:
        /*0048*/ 	.byte	0x03, 0x50
        /*004a*/ 	.short	0x0000


	//----- nvinfo : EIATTR_MAXREG_COUNT
	.align		4
        /*004c*/ 	.byte	0x03, 0x1b
        /*004e*/ 	.short	0x00ff


	//----- nvinfo : EIATTR_MERCURY_ISA_VERSION
	.align		4
        /*0050*/ 	.byte	0x03, 0x5f
        /*0052*/ 	.short	0x0101


	//----- nvinfo : EIATTR_VRC_CTA_INIT_COUNT
	.align		4
        /*0054*/ 	.byte	0x02, 0x4a
	.zero		1
	.zero		1


	//----- nvinfo : EIATTR_EXIT_INSTR_OFFSETS
	.align		4
        /*0058*/ 	.byte	0x04, 0x1c
        /*005a*/ 	.short	(.L_39 - .L_38)


	//   ....[0]....
.L_38:
        /*005c*/ 	.word	0x00000070


	//   ....[1]....
        /*0060*/ 	.word	0x00000130


	//----- nvinfo : EIATTR_CBANK_PARAM_SIZE
	.align		4
.L_39:
        /*0064*/ 	.byte	0x03, 0x19
        /*0066*/ 	.short	0x001c


	//----- nvinfo : EIATTR_PARAM_CBANK
	.align		4
        /*0068*/ 	.byte	0x04, 0x0a
        /*006a*/ 	.short	(.L_41 - .L_40)
	.align		4
.L_40:
        /*006c*/ 	.word	index@(.nv.constant0._Z11vecAddFloatPKfS0_Pfi)
        /*0070*/ 	.short	0x0380
        /*0072*/ 	.short	0x001c


	//----- nvinfo : EIATTR_SW_WAR
	.align		4
.L_41:
        /*0074*/ 	.byte	0x04, 0x36
        /*0076*/ 	.short	(.L_43 - .L_42)
.L_42:
        /*0078*/ 	.word	0x00000008
.L_43:


//--------------------- .nv.callgraph             --------------------------
	.section	.nv.callgraph,"",@"SHT_CUDA_CALLGRAPH"
	.align	4
	.sectionentsize	8
	.align		4
        /*0000*/ 	.word	0x00000000
	.align		4
        /*0004*/ 	.word	0xffffffff
	.align		4
        /*0008*/ 	.word	0x00000000
	.align		4
        /*000c*/ 	.word	0xfffffffe
	.align		4
        /*0010*/ 	.word	0x00000000
	.align		4
        /*0014*/ 	.word	0xfffffffd
	.align		4
        /*0018*/ 	.word	0x00000000
	.align		4
        /*001c*/ 	.word	0xfffffffc


//--------------------- .text._Z12vecAddDoublePKdS0_Pdi --------------------------
	.section	.text._Z12vecAddDoublePKdS0_Pdi,"ax",@progbits
	.align	128
        .global         _Z12vecAddDoublePKdS0_Pdi
        .type           _Z12vecAddDoublePKdS0_Pdi,@function
        .size           _Z12vecAddDoublePKdS0_Pdi,(.L_x_2 - _Z12vecAddDoublePKdS0_Pdi)
        .other          _Z12vecAddDoublePKdS0_Pdi,@"STO_CUDA_ENTRY STV_DEFAULT"
_Z12vecAddDoublePKdS0_Pdi:
.text._Z12vecAddDoublePKdS0_Pdi:
[----:B------:R-:W-:Y:S01]  /*0000*/  LDC R1, c[0x0][0x37c] ;  /* 0x0000df00ff017b82 */ /* 0x000fe20000000800 */
[----:B------:R-:W0:Y:S07]  /*0010*/  S2R R0, SR_TID.X ;  /* 0x0000000000007919 */ /* 0x000e2e0000002100 */
[----:B------:R-:W0:Y:S01]  /*0020*/  S2UR UR4, SR_CTAID.X ;  /* 0x00000000000479c3 */ /* 0x000e220000002500 */
[----:B------:R-:W1:Y:S07]  /*0030*/  LDCU UR5, c[0x0][0x398] ;  /* 0x00007300ff0577ac */ /* 0x000e6e0008000800 */
[----:B------:R-:W0:Y:S02]  /*0040*/  LDC R11, c[0x0][0x360] ;  /* 0x0000d800ff0b7b82 */ /* 0x000e240000000800 */
[----:B0-----:R-:W-:-:S05]  /*0050*/  IMAD R11, R11, UR4, R0 ;  /* 0x000000040b0b7c24 */ /* 0x001fca000f8e0200 */
[----:B-1----:R-:W-:-:S13]  /*0060*/  ISETP.GE.AND P0, PT, R11, UR5, PT ;  /* 0x000000050b007c0c */ /* 0x002fda000bf06270 */
[----:B------:R-:W-:Y:S05]  /*0070*/  @P0 EXIT ;  /* 0x000000000000094d */ /* 0x000fea0003800000 */
[----:B------:R-:W0:Y:S01]  /*0080*/  LDC.64 R2, c[0x0][0x380] ;  /* 0x0000e000ff027b82 */ /* 0x000e220000000a00 */
[----:B------:R-:W1:Y:S07]  /*0090*/  LDCU.64 UR4, c[0x0][0x358] ;  /* 0x00006b00ff0477ac */ /* 0x000e6e0008000a00 */
[----:B------:R-:W2:Y:S08]  /*00a0*/  LDC.64 R4, c[0x0][0x388] ;  /* 0x0000e200ff047b82 */ /* 0x000eb00000000a00 */
[----:B------:R-:W3:Y:S01]  /*00b0*/  LDC.64 R8, c[0x0][0x390] ;  /* 0x0000e400ff087b82 */ /* 0x000ee20000000a00 */
[----:B0-----:R-:W-:-:S06]  /*00c0*/  IMAD.WIDE R2, R11, 0x8, R2 ;  /* 0x000000080b027825 */ /* 0x001fcc00078e0202 */
[----:B-1----:R-:W4:Y:S01]  /*00d0*/  LDG.E.64 R2, desc[UR4][R2.64] ;  /* 0x0000000402027981 */ /* 0x002f22000c1e1b00 */
[----:B--2---:R-:W-:-:S06]  /*00e0*/  IMAD.WIDE R4, R11, 0x8, R4 ;  /* 0x000000080b047825 */ /* 0x004fcc00078e0204 */
[----:B------:R-:W4:Y:S01]  /*00f0*/  LDG.E.64 R4, desc[UR4][R4.64] ;  /* 0x0000000404047981 */ /* 0x000f22000c1e1b00 */
[----:B---3--:R-:W-:Y:S01]  /*0100*/  IMAD.WIDE R8, R11, 0x8, R8 ;  /* 0x000000080b087825 */ /* 0x008fe200078e0208 */
[----:B----4-:R-:W-:-:S07]  /*0110*/  DADD R6, R2, R4 ;  /* 0x0000000002067229 */ /* 0x010fce0000000004 */
[----:B------:R-:W-:Y:S01]  /*0120*/  STG.E.64 desc[UR4][R8.64], R6 ;  /* 0x0000000608007986 */ /* 0x000fe2000c101b04 */
[----:B------:R-:W-:Y:S05]  /*0130*/  EXIT ;  /* 0x000000000000794d */ /* 0x000fea0003800000 */
.L_x_0:
[----:B------:R-:W-:-:S00]  /*0140*/  BRA `(.L_x_0) ;  /* 0xfffffffc00fc7947 */ /* 0x000fc0000383ffff */
[----:B------:R-:W-:-:S00]  /*0150*/  NOP ;  /* 0x0000000000007918 */ /* 0x000fc00000000000 */
        /* <DEDUP_REMOVED lines=10> */
.L_x_2:


//--------------------- .text._Z11vecAddFloatPKfS0_Pfi --------------------------
	.section	.text._Z11vecAddFloatPKfS0_Pfi,"ax",@progbits
	.align	128
        .global         _Z11vecAddFloatPKfS0_Pfi
        .type           _Z11vecAddFloatPKfS0_Pfi,@function
        .size           _Z11vecAddFloatPKfS0_Pfi,(.L_x_3 - _Z11vecAddFloatPKfS0_Pfi)
        .other          _Z11vecAddFloatPKfS0_Pfi,@"STO_CUDA_ENTRY STV_DEFAULT"
_Z11vecAddFloatPKfS0_Pfi:
.text._Z11vecAddFloatPKfS0_Pfi:
        /* <DEDUP_REMOVED lines=13> */
[----:B-1----:R-:W4:Y:S01]  /*00d0*/  LDG.E R2, desc[UR4][R2.64] ;  /* 0x0000000402027981 */ /* 0x002f22000c1e1900 */
[----:B--2---:R-:W-:-:S06]  /*00e0*/  IMAD.WIDE R4, R9, 0x4, R4 ;  /* 0x0000000409047825 */ /* 0x004fcc00078e0204 */
[----:B------:R-:W4:Y:S01]  /*00f0*/  LDG.E R5, desc[UR4][R4.64] ;  /* 0x0000000404057981 */ /* 0x000f22000c1e1900 */
[----:B---3--:R-:W-:-:S04]  /*0100*/  IMAD.WIDE R6, R9, 0x4, R6 ;  /* 0x0000000409067825 */ /* 0x008fc800078e0206 */
[----:B----4-:R-:W-:-:S05]  /*0110*/  FADD R9, R2, R5 ;  /* 0x0000000502097221 */ /* 0x010fca0000000000 */
[----:B------:R-:W-:Y:S01]  /*0120*/  STG.E desc[UR4][R6.64], R9 ;  /* 0x0000000906007986 */ /* 0x000fe2000c101904 */
[----:B------:R-:W-:Y:S05]  /*0130*/  EXIT ;  /* 0x000000000000794d */ /* 0x000fea0003800000 */
.L_x_1:
        /* <DEDUP_REMOVED lines=12> */
.L_x_3:


//--------------------- .nv.shared.reserved.0     --------------------------
	.section	.nv.shared.reserved.0,"aw",@nobits
	.weak		__nv_reservedSMEM_offset_0_alias
	.size		__nv_reservedSMEM_offset_0_alias, 0, 64
	.other		__nv_reservedSMEM_offset_0_alias,@"STO_CUDA_RESERVED_SHARED STV_DEFAULT"
__nv_reservedSMEM_offset_0_alias:
	.zero		0
	.zero		64


//--------------------- .nv.constant0._Z12vecAddDoublePKdS0_Pdi --------------------------
	.section	.nv.constant0._Z12vecAddDoublePKdS0_Pdi,"a",@progbits
	.sectionflags	@""
	.align	4
.nv.constant0._Z12vecAddDoublePKdS0_Pdi:
	.zero		924


//--------------------- .nv.constant0._Z11vecAddFloatPKfS0_Pfi --------------------------
	.section	.nv.constant0._Z11vecAddFloatPKfS0_Pfi,"a",@progbits
	.sectionflags	@""
	.align	4
.nv.constant0._Z11vecAddFloatPKfS0_Pfi:
	.zero		924


//--------------------- SYMBOLS --------------------------

	.type		.nv.reservedSmem.offset0,@object
	.size		.nv.reservedSmem.offset0,0x4
